//
// Generated by NVIDIA NVVM Compiler
//
// Compiler Build ID: CL-36424714
// Cuda compilation tools, release 13.0, V13.0.88
// Based on NVVM 20.0.0
//

.version 9.0
.target sm_100
.address_size 64

	// .globl	_Z5multiPiS_S_

.visible .entry _Z5multiPiS_S_(
	.param .u64 .ptr .align 1 _Z5multiPiS_S__param_0,
	.param .u64 .ptr .align 1 _Z5multiPiS_S__param_1,
	.param .u64 .ptr .align 1 _Z5multiPiS_S__param_2
)
{
	.reg .b32 	%r<5>;
	.reg .b64 	%rd<11>;

	ld.param.u64 	%rd1, [_Z5multiPiS_S__param_0];
	ld.param.u64 	%rd2, [_Z5multiPiS_S__param_1];
	ld.param.u64 	%rd3, [_Z5multiPiS_S__param_2];
	cvta.to.global.u64 	%rd4, %rd3;
	cvta.to.global.u64 	%rd5, %rd2;
	cvta.to.global.u64 	%rd6, %rd1;
	mov.u32 	%r1, %ctaid.x;
	mul.wide.u32 	%rd7, %r1, 4;
	add.s64 	%rd8, %rd6, %rd7;
	ld.global.u32 	%r2, [%rd8];
	add.s64 	%rd9, %rd5, %rd7;
	ld.global.u32 	%r3, [%rd9];
	mul.lo.s32 	%r4, %r3, %r2;
	add.s64 	%rd10, %rd4, %rd7;
	st.global.u32 	[%rd10], %r4;
	ret;

}


// ===== COMPILED SASS (sm_100) =====

	.target	sm_100

	.elftype	@"ET_EXEC"


//--------------------- .note.nv.tkinfo           --------------------------
	.section	.note.nv.tkinfo,"",@"SHT_NOTE"
	.sectionflags	@"SHF_NOTE_NV_TKINFO"
	.tkinfo
        /*0018*/ 	.word	0x00000002
        /*0030*/ 	.string	""
        /*0030*/ 	.string	"ptxas"
        /*0030*/ 	.string	"Cuda compilation tools, release 13.0, V13.0.88"
        /*0030*/ 	.string	"Build cuda_13.0.r13.0/compiler.36424714_0"
        /*0030*/ 	.string	"-arch sm_100 -m 64 "



//--------------------- .note.nv.cuinfo           --------------------------
	.section	.note.nv.cuinfo,"",@"SHT_NOTE"
	.sectionflags	@"SHF_NOTE_NV_CUINFO"
        /*0018*/ 	.short	0x0002
        /*001a*/ 	.short	0x0064
        /*001c*/ 	.short	0x0082
	.zero		2


//--------------------- .nv.info                  --------------------------
	.section	.nv.info,"",@"SHT_CUDA_INFO"
	.align	4


	//----- nvinfo : EIATTR_REGCOUNT
	.align		4
        /*0000*/ 	.byte	0x04, 0x2f
        /*0002*/ 	.short	(.L_1 - .L_0)
	.align		4
.L_0:
        /*0004*/ 	.word	index@(_Z5multiPiS_S_)
        /*0008*/ 	.word	0x0000000c


	//----- nvinfo : EIATTR_FRAME_SIZE
	.align		4
.L_1:
        /*000c*/ 	.byte	0x04, 0x11
        /*000e*/ 	.short	(.L_3 - .L_2)
	.align		4
.L_2:
        /*0010*/ 	.word	index@(_Z5multiPiS_S_)
        /*0014*/ 	.word	0x00000000


	//----- nvinfo : EIATTR_MIN_STACK_SIZE
	.align		4
.L_3:
        /*0018*/ 	.byte	0x04, 0x12
        /*001a*/ 	.short	(.L_5 - .L_4)
	.align		4
.L_4:
        /*001c*/ 	.word	index@(_Z5multiPiS_S_)
        /*0020*/ 	.word	0x00000000
.L_5:


//--------------------- .nv.compat                --------------------------
	.section	.nv.compat,"",@"SHT_CUDA_COMPAT_INFO"
	.align	4
        /*0000*/ 	.byte	0x02, 0x09, 0x00, 0x00, 0x02, 0x02, 0x01, 0x00, 0x02, 0x05, 0x05, 0x00, 0x03, 0x07, 0x01, 0x01
        /*0010*/ 	.byte	0x02, 0x03, 0x00, 0x00, 0x02, 0x06, 0x01, 0x00, 0x04, 0x0b, 0x08, 0x00, 0x09, 0x00, 0x00, 0x00
        /*0020*/ 	.byte	0x00, 0x00, 0x00, 0x00


//--------------------- .nv.info._Z5multiPiS_S_   --------------------------
	.section	.nv.info._Z5multiPiS_S_,"",@"SHT_CUDA_INFO"
	.sectionflags	@""
	.align	4


	//----- nvinfo : EIATTR_CUDA_API_VERSION
	.align		4
        /*0000*/ 	.byte	0x04, 0x37
        /*0002*/ 	.short	(.L_7 - .L_6)
.L_6:
        /*0004*/ 	.word	0x00000082


	//----- nvinfo : EIATTR_KPARAM_INFO
	.align		4
.L_7:
        /*0008*/ 	.byte	0x04, 0x17
        /*000a*/ 	.short	(.L_9 - .L_8)
.L_8:
        /*000c*/ 	.word	0x00000000
        /*0010*/ 	.short	0x0002
        /*0012*/ 	.short	0x0010
        /*0014*/ 	.byte	0x00, 0xf5, 0x21, 0x00


	//----- nvinfo : EIATTR_KPARAM_INFO
	.align		4
.L_9:
        /*0018*/ 	.byte	0x04, 0x17
        /*001a*/ 	.short	(.L_11 - .L_10)
.L_10:
        /*001c*/ 	.word	0x00000000
        /*0020*/ 	.short	0x0001
        /*0022*/ 	.short	0x0008
        /*0024*/ 	.byte	0x00, 0xf5, 0x21, 0x00


	//----- nvinfo : EIATTR_KPARAM_INFO
	.align		4
.L_11:
        /*0028*/ 	.byte	0x04, 0x17
        /*002a*/ 	.short	(.L_13 - .L_12)
.L_12:
        /*002c*/ 	.word	0x00000000
        /*0030*/ 	.short	0x0000
        /*0032*/ 	.short	0x0000
        /*0034*/ 	.byte	0x00, 0xf5, 0x21, 0x00


	//----- nvinfo : EIATTR_SPARSE_MMA_MASK
	.align		4
.L_13:
        /*0038*/ 	.byte	0x03, 0x50
        /*003a*/ 	.short	0x0000


	//----- nvinfo : EIATTR_MAXREG_COUNT
	.align		4
        /*003c*/ 	.byte	0x03, 0x1b
        /*003e*/ 	.short	0x00ff


	//----- nvinfo : EIATTR_MERCURY_ISA_VERSION
	.align		4
        /*0040*/ 	.byte	0x03, 0x5f
        /*0042*/ 	.short	0x0101


	//----- nvinfo : EIATTR_VRC_CTA_INIT_COUNT
	.align		4
        /*0044*/ 	.byte	0x02, 0x4a
	.zero		1
	.zero		1


	//----- nvinfo : EIATTR_EXIT_INSTR_OFFSETS
	.align		4
        /*0048*/ 	.byte	0x04, 0x1c
        /*004a*/ 	.short	(.L_15 - .L_14)


	//   ....[0]....
.L_14:
        /*004c*/ 	.word	0x000000d0


	//----- nvinfo : EIATTR_CBANK_PARAM_SIZE
	.align		4
.L_15:
        /*0050*/ 	.byte	0x03, 0x19
        /*0052*/ 	.short	0x0018


	//----- nvinfo : EIATTR_PARAM_CBANK
	.align		4
        /*0054*/ 	.byte	0x04, 0x0a
        /*0056*/ 	.short	(.L_17 - .L_16)
	.align		4
.L_16:
        /*0058*/ 	.word	index@(.nv.constant0._Z5multiPiS_S_)
        /*005c*/ 	.short	0x0380
        /*005e*/ 	.short	0x0018


	//----- nvinfo : EIATTR_SW_WAR
	.align		4
.L_17:
        /*0060*/ 	.byte	0x04, 0x36
        /*0062*/ 	.short	(.L_19 - .L_18)
.L_18:
        /*0064*/ 	.word	0x00000008
.L_19:


//--------------------- .nv.callgraph             --------------------------
	.section	.nv.callgraph,"",@"SHT_CUDA_CALLGRAPH"
	.align	4
	.sectionentsize	8
	.align		4
        /*0000*/ 	.word	0x00000000
	.align		4
        /*0004*/ 	.word	0xffffffff
	.align		4
        /*0008*/ 	.word	0x00000000
	.align		4
        /*000c*/ 	.word	0xfffffffe
	.align		4
        /*0010*/ 	.word	0x00000000
	.align		4
        /*0014*/ 	.word	0xfffffffd
	.align		4
        /*0018*/ 	.word	0x00000000
	.align		4
        /*001c*/ 	.word	0xfffffffc


//--------------------- .text._Z5multiPiS_S_      --------------------------
	.section	.text._Z5multiPiS_S_,"ax",@progbits
	.align	128
        .global         _Z5multiPiS_S_
        .type           _Z5multiPiS_S_,@function
        .size           _Z5multiPiS_S_,(.L_x_1 - _Z5multiPiS_S_)
        .other          _Z5multiPiS_S_,@"STO_CUDA_ENTRY STV_DEFAULT"
_Z5multiPiS_S_:
.text._Z5multiPiS_S_:
[----:B------:R-:W-:Y:S01]  /*0000*/  LDC R1, c[0x0][0x37c] ;  /* 0x0000df00ff017b82 */ /* 0x000fe20000000800 */
[----:B------:R-:W0:Y:S07]  /*0010*/  S2R R9, SR_CTAID.X ;  /* 0x0000000000097919 */ /* 0x000e2e0000002500 */
[----:B------:R-:W0:Y:S01]  /*0020*/  LDC.64 R2, c[0x0][0x380] ;  /* 0x0000e000ff027b82 */ /* 0x000e220000000a00 */
[----:B------:R-:W1:Y:S07]  /*0030*/  LDCU.64 UR4, c[0x0][0x358] ;  /* 0x00006b00ff0477ac */ /* 0x000e6e0008000a00 */
[----:B------:R-:W2:Y:S08]  /*0040*/  LDC.64 R4, c[0x0][0x388] ;  /* 0x0000e200ff047b82 */ /* 0x000eb00000000a00 */
[----:B------:R-:W3:Y:S01]  /*0050*/  LDC.64 R6, c[0x0][0x390] ;  /* 0x0000e400ff067b82 */ /* 0x000ee20000000a00 */
[----:B0-----:R-:W-:-:S04]  /*0060*/  IMAD.WIDE.U32 R2, R9, 0x4, R2 ;  /* 0x0000000409027825 */ /* 0x001fc800078e0002 */
[C---:B--2---:R-:W-:Y:S02]  /*0070*/  IMAD.WIDE.U32 R4, R9.reuse, 0x4, R4 ;  /* 0x0000000409047825 */ /* 0x044fe400078e0004 */
[----:B-1----:R-:W2:Y:S04]  /*0080*/  LDG.E R2, desc[UR4][R2.64] ;  /* 0x0000000402027981 */ /* 0x002ea8000c1e1900 */
[----:B------:R-:W2:Y:S01]  /*0090*/  LDG.E R5, desc[UR4][R4.64] ;  /* 0x0000000404057981 */ /* 0x000ea2000c1e1900 */
[----:B---3--:R-:W-:-:S04]  /*00a0*/  IMAD.WIDE.U32 R6, R9, 0x4, R6 ;  /* 0x0000000409067825 */ /* 0x008fc800078e0006 */
[----:B--2---:R-:W-:-:S05]  /*00b0*/  IMAD R9, R2, R5, RZ ;  /* 0x0000000502097224 */ /* 0x004fca00078e02ff */
[----:B------:R-:W-:Y:S01]  /*00c0*/  STG.E desc[UR4][R6.64], R9 ;  /* 0x0000000906007986 */ /* 0x000fe2000c101904 */
[----:B------:R-:W-:Y:S05]  /*00d0*/  EXIT ;  /* 0x000000000000794d */ /* 0x000fea0003800000 */
.L_x_0:
[----:B------:R-:W-:-:S00]  /*00e0*/  BRA `(.L_x_0) ;  /* 0xfffffffc00fc7947 */ /* 0x000fc0000383ffff */
[----:B------:R-:W-:-:S00]  /*00f0*/  NOP ;  /* 0x0000000000007918 */ /* 0x000fc00000000000 */
        /* <DEDUP_REMOVED lines=8> */
.L_x_1:


//--------------------- .nv.shared.reserved.0     --------------------------
	.section	.nv.shared.reserved.0,"aw",@nobits
	.weak		__nv_reservedSMEM_offset_0_alias
	.size		__nv_reservedSMEM_offset_0_alias, 0, 64
	.other		__nv_reservedSMEM_offset_0_alias,@"STO_CUDA_RESERVED_SHARED STV_DEFAULT"
__nv_reservedSMEM_offset_0_alias:
	.zero		0
	.zero		64


//--------------------- .nv.constant0._Z5multiPiS_S_ --------------------------
	.section	.nv.constant0._Z5multiPiS_S_,"a",@progbits
	.sectionflags	@""
	.align	4
.nv.constant0._Z5multiPiS_S_:
	.zero		920


//--------------------- SYMBOLS --------------------------

	.type		.nv.reservedSmem.offset0,@object
	.size		.nv.reservedSmem.offset0,0x4
